	.headerflags	@"EF_CUDA_TEXMODE_UNIFIED EF_CUDA_64BIT_ADDRESS EF_CUDA_ACCELERATORS EF_CUDA_SM90 EF_CUDA_VIRTUAL_SM(EF_CUDA_SM90)"
	.elftype	@"ET_EXEC"


//--------------------- .nv.info                  --------------------------
	.section	.nv.info,"",@"SHT_CUDA_INFO"
	.align	4


	//----- nvinfo : EIATTR_REGCOUNT
	.align		4
        /*0000*/ 	.byte	0x04, 0x2f
        /*0002*/ 	.short	(.L_3 - .L_2)
	.align		4
.L_2:
        /*0004*/ 	.word	index@(triton_poi_fused__native_batch_norm_legit_no_training_convolution_relu_46)
        /*0008*/ 	.word	0x00000020


	//----- nvinfo : EIATTR_MIN_STACK_SIZE
	.align		4
.L_3:
        /*000c*/ 	.byte	0x04, 0x12
        /*000e*/ 	.short	(.L_5 - .L_4)
	.align		4
.L_4:
        /*0010*/ 	.word	index@(triton_poi_fused__native_batch_norm_legit_no_training_convolution_relu_46)
        /*0014*/ 	.word	0x00000000


	//----- nvinfo : EIATTR_FRAME_SIZE
	.align		4
.L_5:
        /*0018*/ 	.byte	0x04, 0x11
        /*001a*/ 	.short	(.L_7 - .L_6)
	.align		4
.L_6:
        /*001c*/ 	.word	index@(triton_poi_fused__native_batch_norm_legit_no_training_convolution_relu_46)
        /*0020*/ 	.word	0x00000000


	//----- nvinfo : EIATTR_MIN_STACK_SIZE
	.align		4
.L_7:
        /*0024*/ 	.byte	0x04, 0x12
        /*0026*/ 	.short	(.L_9 - .L_8)
	.align		4
.L_8:
        /*0028*/ 	.word	index@(triton_poi_fused__native_batch_norm_legit_no_training_convolution_relu_46)
        /*002c*/ 	.word	0x00000000
.L_9:


//--------------------- .nv.info.triton_poi_fused__native_batch_norm_legit_no_training_convolution_relu_46 --------------------------
	.section	.nv.info.triton_poi_fused__native_batch_norm_legit_no_training_convolution_relu_46,"",@"SHT_CUDA_INFO"
	.sectionflags	@""
	.align	4


	//----- nvinfo : EIATTR_CUDA_API_VERSION
	.align		4
        /*0000*/ 	.byte	0x04, 0x37
        /*0002*/ 	.short	(.L_11 - .L_10)
.L_10:
        /*0004*/ 	.word	0x0000007c


	//----- nvinfo : EIATTR_KPARAM_INFO
	.align		4
.L_11:
        /*0008*/ 	.byte	0x04, 0x17
        /*000a*/ 	.short	(.L_13 - .L_12)
.L_12:
        /*000c*/ 	.word	0x00000000
        /*0010*/ 	.short	0x0007
        /*0012*/ 	.short	0x0038
        /*0014*/ 	.byte	0x00, 0xf0, 0x11, 0x00


	//----- nvinfo : EIATTR_KPARAM_INFO
	.align		4
.L_13:
        /*0018*/ 	.byte	0x04, 0x17
        /*001a*/ 	.short	(.L_15 - .L_14)
.L_14:
        /*001c*/ 	.word	0x00000000
        /*0020*/ 	.short	0x0006
        /*0022*/ 	.short	0x0030
        /*0024*/ 	.byte	0x00, 0xf4, 0x21, 0x00


	//----- nvinfo : EIATTR_KPARAM_INFO
	.align		4
.L_15:
        /*0028*/ 	.byte	0x04, 0x17
        /*002a*/ 	.short	(.L_17 - .L_16)
.L_16:
        /*002c*/ 	.word	0x00000000
        /*0030*/ 	.short	0x0005
        /*0032*/ 	.short	0x0028
        /*0034*/ 	.byte	0x00, 0xf4, 0x21, 0x00


	//----- nvinfo : EIATTR_KPARAM_INFO
	.align		4
.L_17:
        /*0038*/ 	.byte	0x04, 0x17
        /*003a*/ 	.short	(.L_19 - .L_18)
.L_18:
        /*003c*/ 	.word	0x00000000
        /*0040*/ 	.short	0x0004
        /*0042*/ 	.short	0x0020
        /*0044*/ 	.byte	0x00, 0xf4, 0x21, 0x00


	//----- nvinfo : EIATTR_KPARAM_INFO
	.align		4
.L_19:
        /*0048*/ 	.byte	0x04, 0x17
        /*004a*/ 	.short	(.L_21 - .L_20)
.L_20:
        /*004c*/ 	.word	0x00000000
        /*0050*/ 	.short	0x0003
        /*0052*/ 	.short	0x0018
        /*0054*/ 	.byte	0x00, 0xf4, 0x21, 0x00


	//----- nvinfo : EIATTR_KPARAM_INFO
	.align		4
.L_21:
        /*0058*/ 	.byte	0x04, 0x17
        /*005a*/ 	.short	(.L_23 - .L_22)
.L_22:
        /*005c*/ 	.word	0x00000000
        /*0060*/ 	.short	0x0002
        /*0062*/ 	.short	0x0010
        /*0064*/ 	.byte	0x00, 0xf4, 0x21, 0x00


	//----- nvinfo : EIATTR_KPARAM_INFO
	.align		4
.L_23:
        /*0068*/ 	.byte	0x04, 0x17
        /*006a*/ 	.short	(.L_25 - .L_24)
.L_24:
        /*006c*/ 	.word	0x00000000
        /*0070*/ 	.short	0x0001
        /*0072*/ 	.short	0x0008
        /*0074*/ 	.byte	0x00, 0xf4, 0x21, 0x00


	//----- nvinfo : EIATTR_KPARAM_INFO
	.align		4
.L_25:
        /*0078*/ 	.byte	0x04, 0x17
        /*007a*/ 	.short	(.L_27 - .L_26)
.L_26:
        /*007c*/ 	.word	0x00000000
        /*0080*/ 	.short	0x0000
        /*0082*/ 	.short	0x0000
        /*0084*/ 	.byte	0x00, 0xf4, 0x21, 0x00


	//----- nvinfo : EIATTR_SPARSE_MMA_MASK
	.align		4
.L_27:
        /*0088*/ 	.byte	0x03, 0x50
        /*008a*/ 	.short	0x0000


	//----- nvinfo : EIATTR_MAXREG_COUNT
	.align		4
        /*008c*/ 	.byte	0x03, 0x1b
        /*008e*/ 	.short	0x00ff


	//----- nvinfo : EIATTR_EXIT_INSTR_OFFSETS
	.align		4
        /*0090*/ 	.byte	0x04, 0x1c
        /*0092*/ 	.short	(.L_29 - .L_28)


	//   ....[0]....
.L_28:
        /*0094*/ 	.word	0x000007b0


	//----- nvinfo : EIATTR_REQNTID
	.align		4
.L_29:
        /*0098*/ 	.byte	0x04, 0x10
        /*009a*/ 	.short	(.L_31 - .L_30)
.L_30:
        /*009c*/ 	.word	0x00000080
        /*00a0*/ 	.word	0x00000001
        /*00a4*/ 	.word	0x00000001


	//----- nvinfo : EIATTR_CBANK_PARAM_SIZE
	.align		4
.L_31:
        /*00a8*/ 	.byte	0x03, 0x19
        /*00aa*/ 	.short	0x003c


	//----- nvinfo : EIATTR_PARAM_CBANK
	.align		4
        /*00ac*/ 	.byte	0x04, 0x0a
        /*00ae*/ 	.short	(.L_33 - .L_32)
	.align		4
.L_32:
        /*00b0*/ 	.word	index@(.nv.constant0.triton_poi_fused__native_batch_norm_legit_no_training_convolution_relu_46)
        /*00b4*/ 	.short	0x0210
        /*00b6*/ 	.short	0x003c


	//----- nvinfo : EIATTR_SW_WAR
	.align		4
.L_33:
        /*00b8*/ 	.byte	0x04, 0x36
        /*00ba*/ 	.short	(.L_35 - .L_34)
.L_34:
        /*00bc*/ 	.word	0x00000008
.L_35:


//--------------------- .nv.callgraph             --------------------------
	.section	.nv.callgraph,"",@"SHT_CUDA_CALLGRAPH"
	.align	4
	.sectionentsize	8
	.align		4
        /*0000*/ 	.word	0x00000000
	.align		4
        /*0004*/ 	.word	0xffffffff
	.align		4
        /*0008*/ 	.word	0x00000000
	.align		4
        /*000c*/ 	.word	0xfffffffe
	.align		4
        /*0010*/ 	.word	0x00000000
	.align		4
        /*0014*/ 	.word	0xfffffffd
	.align		4
        /*0018*/ 	.word	0x00000000
	.align		4
        /*001c*/ 	.word	0xfffffffc


//--------------------- .nv.constant4             --------------------------
	.section	.nv.constant4,"a",@progbits
	.align	8
	.align		8
.nv.constant4:
        /*0000*/ 	.dword	_$_str
	.align		8
        /*0008*/ 	.dword	_$_str_$_2


//--------------------- .text.triton_poi_fused__native_batch_norm_legit_no_training_convolution_relu_46 --------------------------
	.section	.text.triton_poi_fused__native_batch_norm_legit_no_training_convolution_relu_46,"ax",@progbits
	.align	128
        .global         triton_poi_fused__native_batch_norm_legit_no_training_convolution_relu_46
        .type           triton_poi_fused__native_batch_norm_legit_no_training_convolution_relu_46,@function
        .size           triton_poi_fused__native_batch_norm_legit_no_training_convolution_relu_46,(.L_x_1 - triton_poi_fused__native_batch_norm_legit_no_training_convolution_relu_46)
        .other          triton_poi_fused__native_batch_norm_legit_no_training_convolution_relu_46,@"STO_CUDA_ENTRY STV_DEFAULT"
triton_poi_fused__native_batch_norm_legit_no_training_convolution_relu_46:
.text.triton_poi_fused__native_batch_norm_legit_no_training_convolution_relu_46:
[----:B------:R-:W-:Y:S01]  /*0000*/  LDC R1, c[0x0][0x28] ;  /* 0x00000a00ff017b82 */ /* 0x000fe20000000800 */
[----:B------:R-:W1:Y:S01]  /*0010*/  S2R R0, SR_TID.X ;  /* 0x0000000000007919 */ /* 0x000e620000002100 */
[----:B------:R-:W-:-:S06]  /*0020*/  ULDC.64 UR4, c[0x0][0x208] ;  /* 0x0000820000047ab9 */ /* 0x000fcc0000000a00 */
[----:B------:R-:W2:Y:S01]  /*0030*/  LDC.64 R28, c[0x0][0x218] ;  /* 0x00008600ff1c7b82 */ /* 0x000ea20000000a00 */
[----:B------:R-:W3:Y:S07]  /*0040*/  S2R R5, SR_CTAID.X ;  /* 0x0000000000057919 */ /* 0x000eee0000002500 */
[----:B------:R-:W4:Y:S08]  /*0050*/  LDC.64 R26, c[0x0][0x220] ;  /* 0x00008800ff1a7b82 */ /* 0x000f300000000a00 */
[----:B------:R-:W5:Y:S01]  /*0060*/  LDC.64 R22, c[0x0][0x230] ;  /* 0x00008c00ff167b82 */ /* 0x000f620000000a00 */
[----:B-1----:R-:W-:-:S02]  /*0070*/  SHF.L.U32 R0, R0, 0x2, RZ ;  /* 0x0000000200007819 */ /* 0x002fc400000006ff */
[----:B---3--:R-:W-:Y:S02]  /*0080*/  SHF.R.S32.HI R3, RZ, 0x15, R5 ;  /* 0x00000015ff037819 */ /* 0x008fe40000011405 */
[----:B------:R-:W-:Y:S02]  /*0090*/  LOP3.LUT R0, R0, 0x1fc, RZ, 0xc0, !PT ;  /* 0x000001fc00007812 */ /* 0x000fe400078ec0ff */
[----:B------:R-:W-:Y:S02]  /*00a0*/  SGXT R3, R3, 0x1 ;  /* 0x000000010303781a */ /* 0x000fe40000000200 */
[----:B------:R-:W-:Y:S02]  /*00b0*/  LEA R0, R5, R0, 0xa ;  /* 0x0000000005007211 */ /* 0x000fe400078e50ff */
[----:B------:R-:W1:Y:S02]  /*00c0*/  LDC.64 R4, c[0x0][0x228] ;  /* 0x00008a00ff047b82 */ /* 0x000e640000000a00 */
[----:B------:R-:W-:-:S04]  /*00d0*/  LEA.HI R3, R3, R0, RZ, 0xa ;  /* 0x0000000003037211 */ /* 0x000fc800078f50ff */
[----:B------:R-:W-:Y:S02]  /*00e0*/  SHF.R.S32.HI R9, RZ, 0xa, R3 ;  /* 0x0000000aff097819 */ /* 0x000fe40000011403 */
[----:B------:R-:W-:Y:S02]  /*00f0*/  IADD3 R3, R3, 0x200, RZ ;  /* 0x0000020003037810 */ /* 0x000fe40007ffe0ff */
[----:B------:R-:W-:Y:S02]  /*0100*/  LEA.HI R2, R9, R9, RZ, 0x6 ;  /* 0x0000000909027211 */ /* 0x000fe400078f30ff */
[----:B------:R-:W-:Y:S02]  /*0110*/  SHF.R.S32.HI R3, RZ, 0xa, R3 ;  /* 0x0000000aff037819 */ /* 0x000fe40000011403 */
[----:B------:R-:W-:Y:S02]  /*0120*/  LOP3.LUT R2, R2, 0xffffffc0, RZ, 0xc0, !PT ;  /* 0xffffffc002027812 */ /* 0x000fe400078ec0ff */
[----:B------:R-:W-:-:S02]  /*0130*/  LEA.HI R6, R3, R3, RZ, 0x6 ;  /* 0x0000000303067211 */ /* 0x000fc400078f30ff */
[----:B------:R-:W-:Y:S02]  /*0140*/  IADD3 R9, R9, -R2, RZ ;  /* 0x8000000209097210 */ /* 0x000fe40007ffe0ff */
[----:B------:R-:W-:-:S04]  /*0150*/  LOP3.LUT R6, R6, 0xffffffc0, RZ, 0xc0, !PT ;  /* 0xffffffc006067812 */ /* 0x000fc800078ec0ff */
[----:B------:R-:W-:Y:S01]  /*0160*/  IADD3 R3, R3, -R6, RZ ;  /* 0x8000000603037210 */ /* 0x000fe20007ffe0ff */
[--C-:B-1----:R-:W-:Y:S01]  /*0170*/  IMAD.WIDE R12, R9, 0x4, R4.reuse ;  /* 0x00000004090c7825 */ /* 0x102fe200078e0204 */
[----:B------:R-:W1:Y:S03]  /*0180*/  LDC.64 R6, c[0x0][0x210] ;  /* 0x00008400ff067b82 */ /* 0x000e660000000a00 */
[----:B------:R-:W-:Y:S01]  /*0190*/  IMAD.WIDE R24, R3, 0x4, R4 ;  /* 0x0000000403187825 */ /* 0x000fe200078e0204 */
[----:B------:R-:W3:Y:S04]  /*01a0*/  LDG.E.EL R21, desc[UR4][R12.64] ;  /* 0x000000040c157981 */ /* 0x000ee8000c2e1900 */
[----:B------:R-:W5:Y:S01]  /*01b0*/  LDC.64 R4, c[0x0][0x238] ;  /* 0x00008e00ff047b82 */ /* 0x000f620000000a00 */
[----:B------:R-:W3:Y:S01]  /*01c0*/  LDG.E.EL R24, desc[UR4][R24.64] ;  /* 0x0000000418187981 */ /* 0x000ee2000c2e1900 */
[----:B--2---:R-:W-:-:S05]  /*01d0*/  IMAD.WIDE R10, R9, 0x4, R28 ;  /* 0x00000004090a7825 */ /* 0x004fca00078e021c */
[----:B------:R4:W2:Y:S01]  /*01e0*/  LDG.E.EL R19, desc[UR4][R10.64] ;  /* 0x000000040a137981 */ /* 0x0008a2000c2e1900 */
[----:B-1----:R-:W-:-:S04]  /*01f0*/  IMAD.WIDE R6, R0, 0x4, R6 ;  /* 0x0000000400067825 */ /* 0x002fc800078e0206 */
[C---:B----4-:R-:W-:Y:S01]  /*0200*/  IMAD.WIDE R10, R9.reuse, 0x4, R26 ;  /* 0x00000004090a7825 */ /* 0x050fe200078e021a */
[----:B------:R-:W2:Y:S04]  /*0210*/  LDG.E.128 R12, desc[UR4][R6.64] ;  /* 0x00000004060c7981 */ /* 0x000ea8000c1e1d00 */
[----:B------:R-:W4:Y:S01]  /*0220*/  LDG.E.EL R18, desc[UR4][R10.64] ;  /* 0x000000040a127981 */ /* 0x000f22000c2e1900 */
[----:B-----5:R-:W-:-:S04]  /*0230*/  IMAD.WIDE R16, R9, 0x4, R22 ;  /* 0x0000000409107825 */ /* 0x020fc800078e0216 */
[----:B0-----:R-:W-:Y:S02]  /*0240*/  IMAD.WIDE R8, R9, 0x4, R4 ;  /* 0x0000000409087825 */ /* 0x001fe400078e0204 */
[----:B------:R-:W5:Y:S02]  /*0250*/  LDG.E.EL R17, desc[UR4][R16.64] ;  /* 0x0000000410117981 */ /* 0x000f64000c2e1900 */
[C---:B------:R-:W-:Y:S02]  /*0260*/  IMAD.WIDE R28, R3.reuse, 0x4, R28 ;  /* 0x00000004031c7825 */ /* 0x040fe400078e021c */
[----:B------:R-:W5:Y:S02]  /*0270*/  LDG.E.EL R20, desc[UR4][R8.64] ;  /* 0x0000000408147981 */ /* 0x000f64000c2e1900 */
[C---:B------:R-:W-:Y:S02]  /*0280*/  IMAD.WIDE R26, R3.reuse, 0x4, R26 ;  /* 0x00000004031a7825 */ /* 0x040fe400078e021a */
[----:B------:R0:W5:Y:S04]  /*0290*/  LDG.E.EL R16, desc[UR4][R28.64] ;  /* 0x000000041c107981 */ /* 0x000168000c2e1900 */
[----:B------:R-:W5:Y:S01]  /*02a0*/  LDG.E.128 R8, desc[UR4][R6.64+0x800] ;  /* 0x0008000406087981 */ /* 0x000f62000c1e1d00 */
[----:B------:R-:W-:-:S03]  /*02b0*/  IMAD.WIDE R4, R3, 0x4, R4 ;  /* 0x0000000403047825 */ /* 0x000fc600078e0204 */
[----:B------:R-:W5:Y:S01]  /*02c0*/  LDG.E.EL R2, desc[UR4][R26.64] ;  /* 0x000000041a027981 */ /* 0x000f62000c2e1900 */
[----:B------:R-:W-:-:S03]  /*02d0*/  IMAD.WIDE R22, R3, 0x4, R22 ;  /* 0x0000000403167825 */ /* 0x000fc600078e0216 */
[----:B------:R-:W5:Y:S04]  /*02e0*/  LDG.E.EL R4, desc[UR4][R4.64] ;  /* 0x0000000404047981 */ /* 0x000f68000c2e1900 */
[----:B------:R1:W5:Y:S01]  /*02f0*/  LDG.E.EL R3, desc[UR4][R22.64] ;  /* 0x0000000416037981 */ /* 0x000362000c2e1900 */
[----:B---3--:R-:W-:Y:S01]  /*0300*/  FADD R21, R21, 9.9999997473787516356e-06 ;  /* 0x3727c5ac15157421 */ /* 0x008fe20000000000 */
[----:B------:R-:W-:-:S03]  /*0310*/  FADD R24, R24, 9.9999997473787516356e-06 ;  /* 0x3727c5ac18187421 */ /* 0x000fc60000000000 */
[----:B------:R-:W3:Y:S08]  /*0320*/  MUFU.SQRT R25, R21 ;  /* 0x0000001500197308 */ /* 0x000ef00000002000 */
[----:B0-----:R-:W0:Y:S01]  /*0330*/  MUFU.SQRT R28, R24 ;  /* 0x00000018001c7308 */ /* 0x001e220000002000 */
[C---:B---3--:R-:W-:Y:S02]  /*0340*/  FSETP.GT.AND P0, PT, R25.reuse, 8.50705917302346158658e+37, PT ;  /* 0x7e8000001900780b */ /* 0x048fe40003f04000 */
[----:B------:R-:W-:-:S02]  /*0350*/  FSETP.GEU.AND P2, PT, R25, 1.175494350822287508e-38, PT ;  /* 0x008000001900780b */ /* 0x000fc40003f4e000 */
[C---:B0-----:R-:W-:Y:S02]  /*0360*/  FSETP.GT.AND P1, PT, R28.reuse, 8.50705917302346158658e+37, PT ;  /* 0x7e8000001c00780b */ /* 0x041fe40003f24000 */
[----:B------:R-:W-:-:S07]  /*0370*/  FSETP.GEU.AND P3, PT, R28, 1.175494350822287508e-38, PT ;  /* 0x008000001c00780b */ /* 0x000fce0003f6e000 */
[----:B------:R-:W-:Y:S01]  /*0380*/  @P0 FMUL R25, R25, 0.25 ;  /* 0x3e80000019190820 */ /* 0x000fe20000400000 */
[----:B------:R-:W-:-:S03]  /*0390*/  HFMA2.MMA R24, -RZ, RZ, 1.625, 0 ;  /* 0x3e800000ff187435 */ /* 0x000fc600000001ff */
[----:B------:R-:W-:Y:S01]  /*03a0*/  @!P2 FMUL R25, R25, 16777216 ;  /* 0x4b8000001919a820 */ /* 0x000fe20000400000 */
[----:B------:R-:W-:-:S04]  /*03b0*/  @P1 FMUL R28, R28, 0.25 ;  /* 0x3e8000001c1c1820 */ /* 0x000fc80000400000 */
[----:B------:R-:W-:Y:S01]  /*03c0*/  @!P3 FMUL R28, R28, 16777216 ;  /* 0x4b8000001c1cb820 */ /* 0x000fe20000400000 */
[----:B------:R-:W0:Y:S01]  /*03d0*/  MUFU.RCP R25, R25 ;  /* 0x0000001900197308 */ /* 0x000e220000001000 */
[----:B-1----:R-:W-:-:S07]  /*03e0*/  FSEL R22, R24, 1, P0 ;  /* 0x3f80000018167808 */ /* 0x002fce0000000000 */
[----:B------:R1:W3:Y:S01]  /*03f0*/  MUFU.RCP R5, R28 ;  /* 0x0000001c00057308 */ /* 0x0002e20000001000 */
[----:B------:R-:W-:Y:S01]  /*0400*/  FSEL R24, R24, 1, P1 ;  /* 0x3f80000018187808 */ /* 0x000fe20000800000 */
[----:B------:R-:W-:Y:S01]  /*0410*/  @!P2 FMUL R22, R22, 16777216 ;  /* 0x4b8000001616a820 */ /* 0x000fe20000400000 */
[--C-:B--2---:R-:W-:Y:S01]  /*0420*/  FADD R13, R13, R19.reuse ;  /* 0x000000130d0d7221 */ /* 0x104fe20000000000 */
[--C-:B------:R-:W-:Y:S01]  /*0430*/  FADD R12, R12, R19.reuse ;  /* 0x000000130c0c7221 */ /* 0x100fe20000000000 */
[--C-:B------:R-:W-:Y:S01]  /*0440*/  FADD R14, R14, R19.reuse ;  /* 0x000000130e0e7221 */ /* 0x100fe20000000000 */
[----:B------:R-:W-:Y:S01]  /*0450*/  @!P3 FMUL R24, R24, 16777216 ;  /* 0x4b8000001818b820 */ /* 0x000fe20000400000 */
[----:B------:R-:W-:Y:S01]  /*0460*/  FADD R15, R15, R19 ;  /* 0x000000130f0f7221 */ /* 0x000fe20000000000 */
[----:B0-----:R-:W-:Y:S01]  /*0470*/  FMUL R21, R25, R22 ;  /* 0x0000001619157220 */ /* 0x001fe20000400000 */
[C---:B----4-:R-:W-:Y:S01]  /*0480*/  FADD R22, -R18.reuse, R12 ;  /* 0x0000000c12167221 */ /* 0x050fe20000000100 */
[C---:B------:R-:W-:Y:S01]  /*0490*/  FADD R26, -R18.reuse, R14 ;  /* 0x0000000e121a7221 */ /* 0x040fe20000000100 */
[C---:B-1----:R-:W-:Y:S01]  /*04a0*/  FADD R28, -R18.reuse, R15 ;  /* 0x0000000f121c7221 */ /* 0x042fe20000000100 */
[----:B---3--:R-:W-:Y:S01]  /*04b0*/  FMUL R5, R5, R24 ;  /* 0x0000001805057220 */ /* 0x008fe20000400000 */
[----:B------:R-:W-:-:S02]  /*04c0*/  FADD R24, -R18, R13 ;  /* 0x0000000d12187221 */ /* 0x000fc40000000100 */
[----:B------:R-:W0:Y:S01]  /*04d0*/  LDC.64 R18, c[0x0][0x240] ;  /* 0x00009000ff127b82 */ /* 0x000e220000000a00 */
[C---:B------:R-:W-:Y:S01]  /*04e0*/  FMUL R27, R21.reuse, R22 ;  /* 0x00000016151b7220 */ /* 0x040fe20000400000 */
[C---:B------:R-:W-:Y:S01]  /*04f0*/  FMUL R24, R21.reuse, R24 ;  /* 0x0000001815187220 */ /* 0x040fe20000400000 */
[C---:B------:R-:W-:Y:S01]  /*0500*/  FMUL R23, R21.reuse, R26 ;  /* 0x0000001a15177220 */ /* 0x040fe20000400000 */
[----:B------:R-:W-:Y:S01]  /*0510*/  FMUL R25, R21, R28 ;  /* 0x0000001c15197220 */ /* 0x000fe20000400000 */
[--C-:B-----5:R-:W-:Y:S01]  /*0520*/  FADD R9, R9, R16.reuse ;  /* 0x0000001009097221 */ /* 0x120fe20000000000 */
[--C-:B------:R-:W-:Y:S01]  /*0530*/  FADD R8, R8, R16.reuse ;  /* 0x0000001008087221 */ /* 0x100fe20000000000 */
[--C-:B------:R-:W-:Y:S01]  /*0540*/  FADD R10, R10, R16.reuse ;  /* 0x000000100a0a7221 */ /* 0x100fe20000000000 */
[----:B------:R-:W-:Y:S01]  /*0550*/  FADD R11, R11, R16 ;  /* 0x000000100b0b7221 */ /* 0x000fe20000000000 */
[C-C-:B------:R-:W-:Y:S01]  /*0560*/  FFMA R22, R17.reuse, R24, R20.reuse ;  /* 0x0000001811167223 */ /* 0x140fe20000000014 */
[C-C-:B------:R-:W-:Y:S01]  /*0570*/  FFMA R21, R17.reuse, R27, R20.reuse ;  /* 0x0000001b11157223 */ /* 0x140fe20000000014 */
[C-C-:B------:R-:W-:Y:S01]  /*0580*/  FFMA R23, R17.reuse, R23, R20.reuse ;  /* 0x0000001711177223 */ /* 0x140fe20000000014 */
[----:B------:R-:W-:Y:S01]  /*0590*/  FFMA R17, R17, R25, R20 ;  /* 0x0000001911117223 */ /* 0x000fe20000000014 */
[C---:B------:R-:W-:Y:S01]  /*05a0*/  FADD R20, -R2.reuse, R9 ;  /* 0x0000000902147221 */ /* 0x040fe20000000100 */
[C---:B------:R-:W-:Y:S01]  /*05b0*/  FADD R16, -R2.reuse, R8 ;  /* 0x0000000802107221 */ /* 0x040fe20000000100 */
[C---:B------:R-:W-:Y:S01]  /*05c0*/  FADD R24, -R2.reuse, R10 ;  /* 0x0000000a02187221 */ /* 0x040fe20000000100 */
[----:B------:R-:W-:Y:S01]  /*05d0*/  FADD R2, -R2, R11 ;  /* 0x0000000b02027221 */ /* 0x000fe20000000100 */
[C---:B------:R-:W-:Y:S01]  /*05e0*/  FMUL R20, R5.reuse, R20 ;  /* 0x0000001405147220 */ /* 0x040fe20000400000 */
[C---:B------:R-:W-:Y:S01]  /*05f0*/  FMUL R29, R5.reuse, R16 ;  /* 0x00000010051d7220 */ /* 0x040fe20000400000 */
[C---:B------:R-:W-:Y:S01]  /*0600*/  FMUL R27, R5.reuse, R24 ;  /* 0x00000018051b7220 */ /* 0x040fe20000400000 */
[----:B------:R-:W-:Y:S01]  /*0610*/  FMUL R25, R5, R2 ;  /* 0x0000000205197220 */ /* 0x000fe20000400000 */
[C-C-:B------:R-:W-:Y:S01]  /*0620*/  FFMA R5, R3.reuse, R20, R4.reuse ;  /* 0x0000001403057223 */ /* 0x140fe20000000004 */
[C-C-:B------:R-:W-:Y:S01]  /*0630*/  FFMA R20, R3.reuse, R29, R4.reuse ;  /* 0x0000001d03147223 */ /* 0x140fe20000000004 */
[C-C-:B------:R-:W-:Y:S01]  /*0640*/  FFMA R24, R3.reuse, R27, R4.reuse ;  /* 0x0000001b03187223 */ /* 0x140fe20000000004 */
[----:B------:R-:W-:Y:S01]  /*0650*/  FFMA R25, R3, R25, R4 ;  /* 0x0000001903197223 */ /* 0x000fe20000000004 */
[----:B------:R-:W-:Y:S01]  /*0660*/  FSETP.GEU.AND P6, PT, R17, RZ, PT ;  /* 0x000000ff1100720b */ /* 0x000fe20003fce000 */
[----:B0-----:R-:W-:Y:S01]  /*0670*/  IMAD.WIDE R2, R0, 0x4, R18 ;  /* 0x0000000400027825 */ /* 0x001fe200078e0212 */
[----:B------:R-:W-:-:S02]  /*0680*/  FSETP.GEU.AND P0, PT, R23, RZ, PT ;  /* 0x000000ff1700720b */ /* 0x000fc40003f0e000 */
[----:B------:R-:W-:Y:S02]  /*0690*/  FSETP.GEU.AND P1, PT, R22, RZ, PT ;  /* 0x000000ff1600720b */ /* 0x000fe40003f2e000 */
[----:B------:R-:W-:Y:S02]  /*06a0*/  FSETP.GEU.AND P2, PT, R21, RZ, PT ;  /* 0x000000ff1500720b */ /* 0x000fe40003f4e000 */
[----:B------:R-:W-:Y:S02]  /*06b0*/  SEL R19, R17, RZ, P6 ;  /* 0x000000ff11137207 */ /* 0x000fe40003000000 */
[----:B------:R-:W-:Y:S02]  /*06c0*/  FSETP.GEU.AND P3, PT, R25, RZ, PT ;  /* 0x000000ff1900720b */ /* 0x000fe40003f6e000 */
[----:B------:R-:W-:Y:S02]  /*06d0*/  FSETP.GEU.AND P4, PT, R24, RZ, PT ;  /* 0x000000ff1800720b */ /* 0x000fe40003f8e000 */
[----:B------:R-:W-:-:S02]  /*06e0*/  FSETP.GEU.AND P5, PT, R5, RZ, PT ;  /* 0x000000ff0500720b */ /* 0x000fc40003fae000 */
[----:B------:R-:W-:Y:S02]  /*06f0*/  FSETP.GEU.AND P6, PT, R20, RZ, PT ;  /* 0x000000ff1400720b */ /* 0x000fe40003fce000 */
[----:B------:R-:W-:Y:S02]  /*0700*/  SEL R18, R23, RZ, P0 ;  /* 0x000000ff17127207 */ /* 0x000fe40000000000 */
[----:B------:R-:W-:Y:S02]  /*0710*/  SEL R17, R22, RZ, P1 ;  /* 0x000000ff16117207 */ /* 0x000fe40000800000 */
[----:B------:R-:W-:Y:S02]  /*0720*/  SEL R16, R21, RZ, P2 ;  /* 0x000000ff15107207 */ /* 0x000fe40001000000 */
[----:B------:R-:W-:Y:S02]  /*0730*/  SEL R23, R25, RZ, P3 ;  /* 0x000000ff19177207 */ /* 0x000fe40001800000 */
[----:B------:R-:W-:-:S02]  /*0740*/  SEL R22, R24, RZ, P4 ;  /* 0x000000ff18167207 */ /* 0x000fc40002000000 */
[----:B------:R-:W-:Y:S02]  /*0750*/  SEL R21, R5, RZ, P5 ;  /* 0x000000ff05157207 */ /* 0x000fe40002800000 */
[----:B------:R-:W-:Y:S01]  /*0760*/  SEL R20, R20, RZ, P6 ;  /* 0x000000ff14147207 */ /* 0x000fe20003000000 */
[----:B------:R-:W-:Y:S04]  /*0770*/  STG.E.128 desc[UR4][R6.64], R12 ;  /* 0x0000000c06007986 */ /* 0x000fe8000c101d04 */
[----:B------:R-:W-:Y:S04]  /*0780*/  STG.E.128 desc[UR4][R6.64+0x800], R8 ;  /* 0x0008000806007986 */ /* 0x000fe8000c101d04 */
[----:B------:R-:W-:Y:S04]  /*0790*/  STG.E.128 desc[UR4][R2.64], R16 ;  /* 0x0000001002007986 */ /* 0x000fe8000c101d04 */
[----:B------:R-:W-:Y:S01]  /*07a0*/  STG.E.128 desc[UR4][R2.64+0x800], R20 ;  /* 0x0008001402007986 */ /* 0x000fe2000c101d04 */
[----:B------:R-:W-:Y:S05]  /*07b0*/  EXIT ;  /* 0x000000000000794d */ /* 0x000fea0003800000 */
.L_x_0:
[----:B------:R-:W-:-:S00]  /*07c0*/  BRA `(.L_x_0) ;  /* 0xfffffffc00fc7947 */ /* 0x000fc0000383ffff */
[----:B------:R-:W-:-:S00]  /*07d0*/  NOP ;  /* 0x0000000000007918 */ /* 0x000fc00000000000 */
        /* <DEDUP_REMOVED lines=10> */
.L_x_1:


//--------------------- .nv.global.init           --------------------------
	.section	.nv.global.init,"aw",@progbits
.nv.global.init:
	.type		_$_str,@object
	.size		_$_str,(_$_str_$_2 - _$_str)
_$_str:
        /*0000*/ 	.byte	0x5f, 0x5f, 0x43, 0x55, 0x44, 0x41, 0x5f, 0x46, 0x54, 0x5a, 0x00
	.type		_$_str_$_2,@object
	.size		_$_str_$_2,(.L_1 - _$_str_$_2)
_$_str_$_2:
        /*000b*/ 	.byte	0x5f, 0x5f, 0x43, 0x55, 0x44, 0x41, 0x5f, 0x50, 0x52, 0x45, 0x43, 0x5f, 0x53, 0x51, 0x52, 0x54
        /*001b*/ 	.byte	0x00
.L_1:


//--------------------- .nv.constant0.triton_poi_fused__native_batch_norm_legit_no_training_convolution_relu_46 --------------------------
	.section	.nv.constant0.triton_poi_fused__native_batch_norm_legit_no_training_convolution_relu_46,"a",@progbits
	.sectionflags	@""
	.align	4
.nv.constant0.triton_poi_fused__native_batch_norm_legit_no_training_convolution_relu_46:
	.zero		588
